//
// Generated by NVIDIA NVVM Compiler
//
// Compiler Build ID: CL-36424714
// Cuda compilation tools, release 13.0, V13.0.88
// Based on NVVM 20.0.0
//

.version 9.0
.target sm_100
.address_size 64

	// .globl	_Z20matrixMultiplySharedPfS_S_i
// _ZZ20matrixMultiplySharedPfS_S_iE5tileA has been demoted
// _ZZ20matrixMultiplySharedPfS_S_iE5tileB has been demoted

.visible .entry _Z20matrixMultiplySharedPfS_S_i(
	.param .u64 .ptr .align 1 _Z20matrixMultiplySharedPfS_S_i_param_0,
	.param .u64 .ptr .align 1 _Z20matrixMultiplySharedPfS_S_i_param_1,
	.param .u64 .ptr .align 1 _Z20matrixMultiplySharedPfS_S_i_param_2,
	.param .u32 _Z20matrixMultiplySharedPfS_S_i_param_3
)
{
	.reg .pred 	%p<8>;
	.reg .b32 	%r<42>;
	.reg .b32 	%f<63>;
	.reg .b64 	%rd<13>;
	// demoted variable
	.shared .align 4 .b8 _ZZ20matrixMultiplySharedPfS_S_iE5tileA[1024];
	// demoted variable
	.shared .align 4 .b8 _ZZ20matrixMultiplySharedPfS_S_iE5tileB[1024];
	ld.param.u64 	%rd3, [_Z20matrixMultiplySharedPfS_S_i_param_0];
	ld.param.u64 	%rd4, [_Z20matrixMultiplySharedPfS_S_i_param_1];
	ld.param.u64 	%rd5, [_Z20matrixMultiplySharedPfS_S_i_param_2];
	ld.param.u32 	%r23, [_Z20matrixMultiplySharedPfS_S_i_param_3];
	mov.u32 	%r24, %ctaid.y;
	mov.u32 	%r25, %ntid.y;
	mov.u32 	%r39, %tid.y;
	mad.lo.s32 	%r2, %r24, %r25, %r39;
	mov.u32 	%r26, %ctaid.x;
	mov.u32 	%r27, %ntid.x;
	mov.u32 	%r37, %tid.x;
	mad.lo.s32 	%r4, %r26, %r27, %r37;
	setp.lt.s32 	%p1, %r23, 1;
	mov.f32 	%f62, 0f00000000;
	@%p1 bra 	$L__BB0_7;
	add.s32 	%r28, %r23, 15;
	shr.u32 	%r29, %r28, 4;
	shl.b32 	%r30, %r39, 6;
	mov.u32 	%r31, _ZZ20matrixMultiplySharedPfS_S_iE5tileA;
	add.s32 	%r5, %r31, %r30;
	shl.b32 	%r32, %r37, 2;
	add.s32 	%r6, %r5, %r32;
	mov.u32 	%r33, _ZZ20matrixMultiplySharedPfS_S_iE5tileB;
	add.s32 	%r8, %r33, %r32;
	add.s32 	%r7, %r8, %r30;
	neg.s32 	%r41, %r29;
	mad.lo.s32 	%r40, %r39, %r23, %r4;
	shl.b32 	%r11, %r23, 4;
	mad.lo.s32 	%r38, %r23, %r2, %r37;
	cvta.to.global.u64 	%rd1, %rd3;
	cvta.to.global.u64 	%rd2, %rd4;
	mov.f32 	%f62, 0f00000000;
$L__BB0_2:
	max.u32 	%r34, %r2, %r37;
	setp.ge.u32 	%p2, %r34, %r23;
	mov.f32 	%f60, 0f00000000;
	@%p2 bra 	$L__BB0_4;
	mul.wide.u32 	%rd6, %r38, 4;
	add.s64 	%rd7, %rd1, %rd6;
	ld.global.f32 	%f60, [%rd7];
$L__BB0_4:
	setp.ge.s32 	%p3, %r4, %r23;
	st.shared.f32 	[%r6], %f60;
	setp.ge.u32 	%p4, %r39, %r23;
	mov.f32 	%f61, 0f00000000;
	or.pred  	%p5, %p3, %p4;
	@%p5 bra 	$L__BB0_6;
	mul.wide.u32 	%rd8, %r40, 4;
	add.s64 	%rd9, %rd2, %rd8;
	ld.global.f32 	%f61, [%rd9];
$L__BB0_6:
	st.shared.f32 	[%r7], %f61;
	bar.sync 	0;
	ld.shared.f32 	%f12, [%r5];
	ld.shared.f32 	%f13, [%r8];
	fma.rn.f32 	%f14, %f12, %f13, %f62;
	ld.shared.f32 	%f15, [%r5+4];
	ld.shared.f32 	%f16, [%r8+64];
	fma.rn.f32 	%f17, %f15, %f16, %f14;
	ld.shared.f32 	%f18, [%r5+8];
	ld.shared.f32 	%f19, [%r8+128];
	fma.rn.f32 	%f20, %f18, %f19, %f17;
	ld.shared.f32 	%f21, [%r5+12];
	ld.shared.f32 	%f22, [%r8+192];
	fma.rn.f32 	%f23, %f21, %f22, %f20;
	ld.shared.f32 	%f24, [%r5+16];
	ld.shared.f32 	%f25, [%r8+256];
	fma.rn.f32 	%f26, %f24, %f25, %f23;
	ld.shared.f32 	%f27, [%r5+20];
	ld.shared.f32 	%f28, [%r8+320];
	fma.rn.f32 	%f29, %f27, %f28, %f26;
	ld.shared.f32 	%f30, [%r5+24];
	ld.shared.f32 	%f31, [%r8+384];
	fma.rn.f32 	%f32, %f30, %f31, %f29;
	ld.shared.f32 	%f33, [%r5+28];
	ld.shared.f32 	%f34, [%r8+448];
	fma.rn.f32 	%f35, %f33, %f34, %f32;
	ld.shared.f32 	%f36, [%r5+32];
	ld.shared.f32 	%f37, [%r8+512];
	fma.rn.f32 	%f38, %f36, %f37, %f35;
	ld.shared.f32 	%f39, [%r5+36];
	ld.shared.f32 	%f40, [%r8+576];
	fma.rn.f32 	%f41, %f39, %f40, %f38;
	ld.shared.f32 	%f42, [%r5+40];
	ld.shared.f32 	%f43, [%r8+640];
	fma.rn.f32 	%f44, %f42, %f43, %f41;
	ld.shared.f32 	%f45, [%r5+44];
	ld.shared.f32 	%f46, [%r8+704];
	fma.rn.f32 	%f47, %f45, %f46, %f44;
	ld.shared.f32 	%f48, [%r5+48];
	ld.shared.f32 	%f49, [%r8+768];
	fma.rn.f32 	%f50, %f48, %f49, %f47;
	ld.shared.f32 	%f51, [%r5+52];
	ld.shared.f32 	%f52, [%r8+832];
	fma.rn.f32 	%f53, %f51, %f52, %f50;
	ld.shared.f32 	%f54, [%r5+56];
	ld.shared.f32 	%f55, [%r8+896];
	fma.rn.f32 	%f56, %f54, %f55, %f53;
	ld.shared.f32 	%f57, [%r5+60];
	ld.shared.f32 	%f58, [%r8+960];
	fma.rn.f32 	%f62, %f57, %f58, %f56;
	bar.sync 	0;
	add.s32 	%r41, %r41, 1;
	setp.ne.s32 	%p6, %r41, 0;
	add.s32 	%r40, %r40, %r11;
	add.s32 	%r39, %r39, 16;
	add.s32 	%r38, %r38, 16;
	add.s32 	%r37, %r37, 16;
	@%p6 bra 	$L__BB0_2;
$L__BB0_7:
	max.s32 	%r35, %r2, %r4;
	setp.ge.s32 	%p7, %r35, %r23;
	@%p7 bra 	$L__BB0_9;
	mad.lo.s32 	%r36, %r23, %r2, %r4;
	cvta.to.global.u64 	%rd10, %rd5;
	mul.wide.s32 	%rd11, %r36, 4;
	add.s64 	%rd12, %rd10, %rd11;
	st.global.f32 	[%rd12], %f62;
$L__BB0_9:
	ret;

}


// ===== COMPILED SASS (sm_100) =====

	.target	sm_100

	.elftype	@"ET_EXEC"


//--------------------- .note.nv.tkinfo           --------------------------
	.section	.note.nv.tkinfo,"",@"SHT_NOTE"
	.sectionflags	@"SHF_NOTE_NV_TKINFO"
	.tkinfo
        /*0018*/ 	.word	0x00000002
        /*0030*/ 	.string	""
        /*0030*/ 	.string	"ptxas"
        /*0030*/ 	.string	"Cuda compilation tools, release 13.0, V13.0.88"
        /*0030*/ 	.string	"Build cuda_13.0.r13.0/compiler.36424714_0"
        /*0030*/ 	.string	"-arch sm_100 -m 64 "



//--------------------- .note.nv.cuinfo           --------------------------
	.section	.note.nv.cuinfo,"",@"SHT_NOTE"
	.sectionflags	@"SHF_NOTE_NV_CUINFO"
        /*0018*/ 	.short	0x0002
        /*001a*/ 	.short	0x0064
        /*001c*/ 	.short	0x0082
	.zero		2


//--------------------- .nv.info                  --------------------------
	.section	.nv.info,"",@"SHT_CUDA_INFO"
	.align	4


	//----- nvinfo : EIATTR_REGCOUNT
	.align		4
        /*0000*/ 	.byte	0x04, 0x2f
        /*0002*/ 	.short	(.L_1 - .L_0)
	.align		4
.L_0:
        /*0004*/ 	.word	index@(_Z20matrixMultiplySharedPfS_S_i)
        /*0008*/ 	.word	0x00000020


	//----- nvinfo : EIATTR_FRAME_SIZE
	.align		4
.L_1:
        /*000c*/ 	.byte	0x04, 0x11
        /*000e*/ 	.short	(.L_3 - .L_2)
	.align		4
.L_2:
        /*0010*/ 	.word	index@(_Z20matrixMultiplySharedPfS_S_i)
        /*0014*/ 	.word	0x00000000


	//----- nvinfo : EIATTR_MIN_STACK_SIZE
	.align		4
.L_3:
        /*0018*/ 	.byte	0x04, 0x12
        /*001a*/ 	.short	(.L_5 - .L_4)
	.align		4
.L_4:
        /*001c*/ 	.word	index@(_Z20matrixMultiplySharedPfS_S_i)
        /*0020*/ 	.word	0x00000000
.L_5:


//--------------------- .nv.compat                --------------------------
	.section	.nv.compat,"",@"SHT_CUDA_COMPAT_INFO"
	.align	4
        /*0000*/ 	.byte	0x02, 0x09, 0x00, 0x00, 0x02, 0x02, 0x01, 0x00, 0x02, 0x05, 0x05, 0x00, 0x03, 0x07, 0x01, 0x01
        /*0010*/ 	.byte	0x02, 0x03, 0x00, 0x00, 0x02, 0x06, 0x01, 0x00, 0x04, 0x0b, 0x08, 0x00, 0x09, 0x00, 0x00, 0x00
        /*0020*/ 	.byte	0x00, 0x00, 0x00, 0x00


//--------------------- .nv.info._Z20matrixMultiplySharedPfS_S_i --------------------------
	.section	.nv.info._Z20matrixMultiplySharedPfS_S_i,"",@"SHT_CUDA_INFO"
	.sectionflags	@""
	.align	4


	//----- nvinfo : EIATTR_CUDA_API_VERSION
	.align		4
        /*0000*/ 	.byte	0x04, 0x37
        /*0002*/ 	.short	(.L_7 - .L_6)
.L_6:
        /*0004*/ 	.word	0x00000082


	//----- nvinfo : EIATTR_KPARAM_INFO
	.align		4
.L_7:
        /*0008*/ 	.byte	0x04, 0x17
        /*000a*/ 	.short	(.L_9 - .L_8)
.L_8:
        /*000c*/ 	.word	0x00000000
        /*0010*/ 	.short	0x0003
        /*0012*/ 	.short	0x0018
        /*0014*/ 	.byte	0x00, 0xf0, 0x11, 0x00


	//----- nvinfo : EIATTR_KPARAM_INFO
	.align		4
.L_9:
        /*0018*/ 	.byte	0x04, 0x17
        /*001a*/ 	.short	(.L_11 - .L_10)
.L_10:
        /*001c*/ 	.word	0x00000000
        /*0020*/ 	.short	0x0002
        /*0022*/ 	.short	0x0010
        /*0024*/ 	.byte	0x00, 0xf5, 0x21, 0x00


	//----- nvinfo : EIATTR_KPARAM_INFO
	.align		4
.L_11:
        /*0028*/ 	.byte	0x04, 0x17
        /*002a*/ 	.short	(.L_13 - .L_12)
.L_12:
        /*002c*/ 	.word	0x00000000
        /*0030*/ 	.short	0x0001
        /*0032*/ 	.short	0x0008
        /*0034*/ 	.byte	0x00, 0xf5, 0x21, 0x00


	//----- nvinfo : EIATTR_KPARAM_INFO
	.align		4
.L_13:
        /*0038*/ 	.byte	0x04, 0x17
        /*003a*/ 	.short	(.L_15 - .L_14)
.L_14:
        /*003c*/ 	.word	0x00000000
        /*0040*/ 	.short	0x0000
        /*0042*/ 	.short	0x0000
        /*0044*/ 	.byte	0x00, 0xf5, 0x21, 0x00


	//----- nvinfo : EIATTR_SPARSE_MMA_MASK
	.align		4
.L_15:
        /*0048*/ 	.byte	0x03, 0x50
        /*004a*/ 	.short	0x0000


	//----- nvinfo : EIATTR_MAXREG_COUNT
	.align		4
        /*004c*/ 	.byte	0x03, 0x1b
        /*004e*/ 	.short	0x00ff


	//----- nvinfo : EIATTR_NUM_BARRIERS
	.align		4
        /*0050*/ 	.byte	0x02, 0x4c
        /*0052*/ 	.byte	0x01
	.zero		1


	//----- nvinfo : EIATTR_MERCURY_ISA_VERSION
	.align		4
        /*0054*/ 	.byte	0x03, 0x5f
        /*0056*/ 	.short	0x0101


	//----- nvinfo : EIATTR_VRC_CTA_INIT_COUNT
	.align		4
        /*0058*/ 	.byte	0x02, 0x4a
	.zero		1
	.zero		1


	//----- nvinfo : EIATTR_EXIT_INSTR_OFFSETS
	.align		4
        /*005c*/ 	.byte	0x04, 0x1c
        /*005e*/ 	.short	(.L_17 - .L_16)


	//   ....[0]....
.L_16:
        /*0060*/ 	.word	0x000005d0


	//   ....[1]....
        /*0064*/ 	.word	0x00000620


	//----- nvinfo : EIATTR_CBANK_PARAM_SIZE
	.align		4
.L_17:
        /*0068*/ 	.byte	0x03, 0x19
        /*006a*/ 	.short	0x001c


	//----- nvinfo : EIATTR_PARAM_CBANK
	.align		4
        /*006c*/ 	.byte	0x04, 0x0a
        /*006e*/ 	.short	(.L_19 - .L_18)
	.align		4
.L_18:
        /*0070*/ 	.word	index@(.nv.constant0._Z20matrixMultiplySharedPfS_S_i)
        /*0074*/ 	.short	0x0380
        /*0076*/ 	.short	0x001c


	//----- nvinfo : EIATTR_SW_WAR
	.align		4
.L_19:
        /*0078*/ 	.byte	0x04, 0x36
        /*007a*/ 	.short	(.L_21 - .L_20)
.L_20:
        /*007c*/ 	.word	0x00000008
.L_21:


//--------------------- .nv.callgraph             --------------------------
	.section	.nv.callgraph,"",@"SHT_CUDA_CALLGRAPH"
	.align	4
	.sectionentsize	8
	.align		4
        /*0000*/ 	.word	0x00000000
	.align		4
        /*0004*/ 	.word	0xffffffff
	.align		4
        /*0008*/ 	.word	0x00000000
	.align		4
        /*000c*/ 	.word	0xfffffffe
	.align		4
        /*0010*/ 	.word	0x00000000
	.align		4
        /*0014*/ 	.word	0xfffffffd
	.align		4
        /*0018*/ 	.word	0x00000000
	.align		4
        /*001c*/ 	.word	0xfffffffc


//--------------------- .text._Z20matrixMultiplySharedPfS_S_i --------------------------
	.section	.text._Z20matrixMultiplySharedPfS_S_i,"ax",@progbits
	.align	128
        .global         _Z20matrixMultiplySharedPfS_S_i
        .type           _Z20matrixMultiplySharedPfS_S_i,@function
        .size           _Z20matrixMultiplySharedPfS_S_i,(.L_x_3 - _Z20matrixMultiplySharedPfS_S_i)
        .other          _Z20matrixMultiplySharedPfS_S_i,@"STO_CUDA_ENTRY STV_DEFAULT"
_Z20matrixMultiplySharedPfS_S_i:
.text._Z20matrixMultiplySharedPfS_S_i:
[----:B------:R-:W-:Y:S01]  /*0000*/  LDC R1, c[0x0][0x37c] ;  /* 0x0000df00ff017b82 */ /* 0x000fe20000000800 */
[----:B------:R-:W0:Y:S01]  /*0010*/  LDCU UR6, c[0x0][0x398] ;  /* 0x00007300ff0677ac */ /* 0x000e220008000800 */
[----:B------:R-:W1:Y:S06]  /*0020*/  S2R R7, SR_TID.Y ;  /* 0x0000000000077919 */ /* 0x000e6c0000002200 */
[----:B------:R-:W1:Y:S01]  /*0030*/  LDC R2, c[0x0][0x364] ;  /* 0x0000d900ff027b82 */ /* 0x000e620000000800 */
[----:B------:R-:W-:Y:S01]  /*0040*/  HFMA2 R23, -RZ, RZ, 0, 0 ;  /* 0x00000000ff177431 */ /* 0x000fe200000001ff */
[----:B------:R-:W2:Y:S01]  /*0050*/  LDCU.64 UR8, c[0x0][0x358] ;  /* 0x00006b00ff0877ac */ /* 0x000ea20008000a00 */
[----:B------:R-:W3:Y:S05]  /*0060*/  S2R R3, SR_TID.X ;  /* 0x0000000000037919 */ /* 0x000eea0000002100 */
[----:B------:R-:W1:Y:S08]  /*0070*/  S2UR UR4, SR_CTAID.Y ;  /* 0x00000000000479c3 */ /* 0x000e700000002600 */
[----:B------:R-:W3:Y:S01]  /*0080*/  S2UR UR5, SR_CTAID.X ;  /* 0x00000000000579c3 */ /* 0x000ee20000002500 */
[----:B0-----:R-:W-:-:S04]  /*0090*/  MOV R0, UR6 ;  /* 0x0000000600007c02 */ /* 0x001fc80008000f00 */
[----:B------:R-:W-:-:S03]  /*00a0*/  ISETP.GE.AND P0, PT, R0, 0x1, PT ;  /* 0x000000010000780c */ /* 0x000fc60003f06270 */
[----:B------:R-:W3:Y:S01]  /*00b0*/  LDC R5, c[0x0][0x360] ;  /* 0x0000d800ff057b82 */ /* 0x000ee20000000800 */
[----:B-1----:R-:W-:Y:S02]  /*00c0*/  IMAD R2, R2, UR4, R7 ;  /* 0x0000000402027c24 */ /* 0x002fe4000f8e0207 */
[----:B---3--:R-:W-:-:S07]  /*00d0*/  IMAD R5, R5, UR5, R3 ;  /* 0x0000000505057c24 */ /* 0x008fce000f8e0203 */
[----:B--2---:R-:W-:Y:S05]  /*00e0*/  @!P0 BRA `(.L_x_0) ;  /* 0x0000000400308947 */ /* 0x004fea0003800000 */
[----:B------:R-:W0:Y:S01]  /*00f0*/  S2UR UR6, SR_CgaCtaId ;  /* 0x00000000000679c3 */ /* 0x000e220000008800 */
[----:B------:R-:W-:Y:S01]  /*0100*/  UMOV UR4, 0x400 ;  /* 0x0000040000047882 */ /* 0x000fe20000000000 */
[----:B------:R-:W-:Y:S01]  /*0110*/  IADD3 R6, PT, PT, R0, 0xf, RZ ;  /* 0x0000000f00067810 */ /* 0x000fe20007ffe0ff */
[----:B------:R-:W-:Y:S01]  /*0120*/  UIADD3 UR5, UPT, UPT, UR4, 0x400, URZ ;  /* 0x0000040004057890 */ /* 0x000fe2000fffe0ff */
[----:B------:R-:W-:Y:S01]  /*0130*/  MOV R23, RZ ;  /* 0x000000ff00177202 */ /* 0x000fe20000000f00 */
[-C--:B------:R-:W-:Y:S01]  /*0140*/  IMAD R17, R7, R0.reuse, R5 ;  /* 0x0000000007117224 */ /* 0x080fe200078e0205 */
[----:B------:R-:W-:Y:S01]  /*0150*/  SHF.R.U32.HI R19, RZ, 0x4, R6 ;  /* 0x00000004ff137819 */ /* 0x000fe20000011606 */
[----:B------:R-:W-:Y:S01]  /*0160*/  IMAD R6, R2, R0, R3 ;  /* 0x0000000002067224 */ /* 0x000fe200078e0203 */
[----:B------:R-:W1:Y:S02]  /*0170*/  LDC R4, c[0x0][0x398] ;  /* 0x0000e600ff047b82 */ /* 0x000e640000000800 */
[----:B------:R-:W-:Y:S01]  /*0180*/  IADD3 R19, PT, PT, -R19, RZ, RZ ;  /* 0x000000ff13137210 */ /* 0x000fe20007ffe1ff */
[----:B0-----:R-:W-:-:S02]  /*0190*/  ULEA UR4, UR6, UR4, 0x18 ;  /* 0x0000000406047291 */ /* 0x001fc4000f8ec0ff */
[----:B------:R-:W-:-:S04]  /*01a0*/  ULEA UR5, UR6, UR5, 0x18 ;  /* 0x0000000506057291 */ /* 0x000fc8000f8ec0ff */
[----:B------:R-:W-:Y:S02]  /*01b0*/  LEA R18, R7, UR4, 0x6 ;  /* 0x0000000407127c11 */ /* 0x000fe4000f8e30ff */
[C---:B------:R-:W-:Y:S02]  /*01c0*/  LEA R20, R3.reuse, UR5, 0x2 ;  /* 0x0000000503147c11 */ /* 0x040fe4000f8e10ff */
[----:B------:R-:W-:Y:S02]  /*01d0*/  LEA R21, R3, R18, 0x2 ;  /* 0x0000001203157211 */ /* 0x000fe400078e10ff */
[----:B------:R-:W-:-:S07]  /*01e0*/  LEA R16, R7, R20, 0x6 ;  /* 0x0000001407107211 */ /* 0x000fce00078e30ff */
.L_x_1:
[----:B-1----:R-:W-:Y:S01]  /*01f0*/  MOV R0, R4 ;  /* 0x0000000400007202 */ /* 0x002fe20000000f00 */
[----:B------:R-:W-:Y:S01]  /*0200*/  HFMA2 R22, -RZ, RZ, 0, 0 ;  /* 0x00000000ff167431 */ /* 0x000fe200000001ff */
[----:B------:R-:W-:Y:S02]  /*0210*/  VIMNMX.U32 R9, PT, PT, R2, R3, !PT ;  /* 0x0000000302097248 */ /* 0x000fe40007fe0000 */
[-C--:B------:R-:W-:Y:S02]  /*0220*/  ISETP.GE.U32.AND P0, PT, R7, R0.reuse, PT ;  /* 0x000000000700720c */ /* 0x080fe40003f06070 */
[-C--:B------:R-:W-:Y:S02]  /*0230*/  ISETP.GE.U32.AND P1, PT, R9, R0.reuse, PT ;  /* 0x000000000900720c */ /* 0x080fe40003f26070 */
[----:B------:R-:W-:Y:S02]  /*0240*/  ISETP.GE.OR P0, PT, R5, R0, P0 ;  /* 0x000000000500720c */ /* 0x000fe40000706670 */
[----:B------:R-:W-:-:S09]  /*0250*/  MOV R27, RZ ;  /* 0x000000ff001b7202 */ /* 0x000fd20000000f00 */
[----:B------:R-:W0:Y:S08]  /*0260*/  @!P1 LDC.64 R10, c[0x0][0x380] ;  /* 0x0000e000ff0a9b82 */ /* 0x000e300000000a00 */
[----:B------:R-:W1:Y:S01]  /*0270*/  @!P0 LDC.64 R8, c[0x0][0x388] ;  /* 0x0000e200ff088b82 */ /* 0x000e620000000a00 */
[----:B0-----:R-:W-:-:S05]  /*0280*/  @!P1 IMAD.WIDE.U32 R10, R6, 0x4, R10 ;  /* 0x00000004060a9825 */ /* 0x001fca00078e000a */
[----:B------:R-:W2:Y:S01]  /*0290*/  @!P1 LDG.E R22, desc[UR8][R10.64] ;  /* 0x000000080a169981 */ /* 0x000ea2000c1e1900 */
[----:B-1----:R-:W-:-:S05]  /*02a0*/  @!P0 IMAD.WIDE.U32 R8, R17, 0x4, R8 ;  /* 0x0000000411088825 */ /* 0x002fca00078e0008 */
[----:B------:R-:W3:Y:S01]  /*02b0*/  @!P0 LDG.E R27, desc[UR8][R8.64] ;  /* 0x00000008081b8981 */ /* 0x000ee2000c1e1900 */
[----:B------:R-:W-:-:S04]  /*02c0*/  IADD3 R19, PT, PT, R19, 0x1, RZ ;  /* 0x0000000113137810 */ /* 0x000fc80007ffe0ff */
[----:B------:R-:W-:Y:S02]  /*02d0*/  ISETP.NE.AND P0, PT, R19, RZ, PT ;  /* 0x000000ff1300720c */ /* 0x000fe40003f05270 */
[----:B------:R-:W-:Y:S02]  /*02e0*/  IADD3 R3, PT, PT, R3, 0x10, RZ ;  /* 0x0000001003037810 */ /* 0x000fe40007ffe0ff */
[----:B------:R-:W-:Y:S02]  /*02f0*/  IADD3 R7, PT, PT, R7, 0x10, RZ ;  /* 0x0000001007077810 */ /* 0x000fe40007ffe0ff */
[----:B------:R-:W-:Y:S02]  /*0300*/  IADD3 R6, PT, PT, R6, 0x10, RZ ;  /* 0x0000001006067810 */ /* 0x000fe40007ffe0ff */
[----:B------:R-:W-:Y:S01]  /*0310*/  LEA R17, R0, R17, 0x4 ;  /* 0x0000001100117211 */ /* 0x000fe200078e20ff */
[----:B--2---:R-:W-:Y:S04]  /*0320*/  STS [R21], R22 ;  /* 0x0000001615007388 */ /* 0x004fe80000000800 */
[----:B---3--:R-:W-:Y:S01]  /*0330*/  STS [R16], R27 ;  /* 0x0000001b10007388 */ /* 0x008fe20000000800 */
[----:B------:R-:W-:Y:S06]  /*0340*/  BAR.SYNC.DEFER_BLOCKING 0x0 ;  /* 0x0000000000007b1d */ /* 0x000fec0000010000 */
[----:B------:R-:W-:Y:S04]  /*0350*/  LDS R26, [R20] ;  /* 0x00000000141a7984 */ /* 0x000fe80000000800 */
[----:B------:R-:W0:Y:S04]  /*0360*/  LDS.128 R12, [R18] ;  /* 0x00000000120c7984 */ /* 0x000e280000000c00 */
[----:B------:R-:W1:Y:S04]  /*0370*/  LDS R29, [R20+0x40] ;  /* 0x00004000141d7984 */ /* 0x000e680000000800 */
[----:B------:R-:W2:Y:S04]  /*0380*/  LDS R25, [R20+0x80] ;  /* 0x0000800014197984 */ /* 0x000ea80000000800 */
[----:B------:R-:W3:Y:S04]  /*0390*/  LDS R24, [R20+0xc0] ;  /* 0x0000c00014187984 */ /* 0x000ee80000000800 */
[----:B------:R-:W-:Y:S04]  /*03a0*/  LDS.128 R8, [R18+0x10] ;  /* 0x0000100012087984 */ /* 0x000fe80000000c00 */
[----:B------:R-:W-:Y:S04]  /*03b0*/  LDS R22, [R20+0x140] ;  /* 0x0001400014167984 */ /* 0x000fe80000000800 */
[----:B------:R-:W-:Y:S01]  /*03c0*/  LDS R27, [R20+0x200] ;  /* 0x00020000141b7984 */ /* 0x000fe20000000800 */
[----:B0-----:R-:W-:-:S03]  /*03d0*/  FFMA R12, R12, R26, R23 ;  /* 0x0000001a0c0c7223 */ /* 0x001fc60000000017 */
[----:B------:R-:W0:Y:S01]  /*03e0*/  LDS R23, [R20+0x100] ;  /* 0x0001000014177984 */ /* 0x000e220000000800 */
[----:B-1----:R-:W-:-:S03]  /*03f0*/  FFMA R12, R29, R13, R12 ;  /* 0x0000000d1d0c7223 */ /* 0x002fc6000000000c */
[----:B------:R-:W-:Y:S01]  /*0400*/  LDS R26, [R20+0x1c0] ;  /* 0x0001c000141a7984 */ /* 0x000fe20000000800 */
[----:B--2---:R-:W-:-:S03]  /*0410*/  FFMA R13, R25, R14, R12 ;  /* 0x0000000e190d7223 */ /* 0x004fc6000000000c */
[----:B------:R-:W1:Y:S01]  /*0420*/  LDS R25, [R20+0x180] ;  /* 0x0001800014197984 */ /* 0x000e620000000800 */
[----:B---3--:R-:W-:-:S03]  /*0430*/  FFMA R13, R24, R15, R13 ;  /* 0x0000000f180d7223 */ /* 0x008fc6000000000d */
[----:B------:R-:W-:Y:S01]  /*0440*/  LDS R24, [R20+0x240] ;  /* 0x0002400014187984 */ /* 0x000fe20000000800 */
[----:B0-----:R-:W-:-:S03]  /*0450*/  FFMA R23, R8, R23, R13 ;  /* 0x0000001708177223 */ /* 0x001fc6000000000d */
[----:B------:R-:W0:Y:S01]  /*0460*/  LDS.128 R12, [R18+0x20] ;  /* 0x00002000120c7984 */ /* 0x000e220000000c00 */
[----:B------:R-:W-:-:S03]  /*0470*/  FFMA R22, R22, R9, R23 ;  /* 0x0000000916167223 */ /* 0x000fc60000000017 */
[----:B------:R-:W2:Y:S01]  /*0480*/  LDS R23, [R20+0x280] ;  /* 0x0002800014177984 */ /* 0x000ea20000000800 */
[----:B-1----:R-:W-:-:S03]  /*0490*/  FFMA R25, R25, R10, R22 ;  /* 0x0000000a19197223 */ /* 0x002fc60000000016 */
[----:B------:R-:W1:Y:S01]  /*04a0*/  LDS R22, [R20+0x2c0] ;  /* 0x0002c00014167984 */ /* 0x000e620000000800 */
[----:B------:R-:W-:-:S03]  /*04b0*/  FFMA R11, R26, R11, R25 ;  /* 0x0000000b1a0b7223 */ /* 0x000fc60000000019 */
[----:B------:R-:W-:Y:S01]  /*04c0*/  LDS R25, [R20+0x300] ;  /* 0x0003000014197984 */ /* 0x000fe20000000800 */
[----:B0-----:R-:W-:-:S03]  /*04d0*/  FFMA R27, R12, R27, R11 ;  /* 0x0000001b0c1b7223 */ /* 0x001fc6000000000b */
[----:B------:R-:W0:Y:S01]  /*04e0*/  LDS.128 R8, [R18+0x30] ;  /* 0x0000300012087984 */ /* 0x000e220000000c00 */
[----:B------:R-:W-:-:S03]  /*04f0*/  FFMA R24, R24, R13, R27 ;  /* 0x0000000d18187223 */ /* 0x000fc6000000001b */
[----:B------:R-:W3:Y:S04]  /*0500*/  LDS R27, [R20+0x340] ;  /* 0x00034000141b7984 */ /* 0x000ee80000000800 */
[----:B------:R-:W4:Y:S04]  /*0510*/  LDS R13, [R20+0x380] ;  /* 0x00038000140d7984 */ /* 0x000f280000000800 */
[----:B------:R-:W5:Y:S01]  /*0520*/  LDS R12, [R20+0x3c0] ;  /* 0x0003c000140c7984 */ /* 0x000f620000000800 */
[----:B--2---:R-:W-:-:S04]  /*0530*/  FFMA R23, R23, R14, R24 ;  /* 0x0000000e17177223 */ /* 0x004fc80000000018 */
[----:B-1----:R-:W-:-:S04]  /*0540*/  FFMA R15, R22, R15, R23 ;  /* 0x0000000f160f7223 */ /* 0x002fc80000000017 */
[----:B0-----:R-:W-:-:S04]  /*0550*/  FFMA R8, R8, R25, R15 ;  /* 0x0000001908087223 */ /* 0x001fc8000000000f */
[----:B---3--:R-:W-:-:S04]  /*0560*/  FFMA R8, R27, R9, R8 ;  /* 0x000000091b087223 */ /* 0x008fc80000000008 */
[----:B----4-:R-:W-:-:S04]  /*0570*/  FFMA R13, R13, R10, R8 ;  /* 0x0000000a0d0d7223 */ /* 0x010fc80000000008 */
[----:B-----5:R-:W-:Y:S01]  /*0580*/  FFMA R23, R12, R11, R13 ;  /* 0x0000000b0c177223 */ /* 0x020fe2000000000d */
[----:B------:R-:W-:Y:S06]  /*0590*/  BAR.SYNC.DEFER_BLOCKING 0x0 ;  /* 0x0000000000007b1d */ /* 0x000fec0000010000 */
[----:B------:R-:W-:Y:S05]  /*05a0*/  @P0 BRA `(.L_x_1) ;  /* 0xfffffffc00100947 */ /* 0x000fea000383ffff */
.L_x_0:
[----:B------:R-:W-:-:S04]  /*05b0*/  VIMNMX R3, PT, PT, R2, R5, !PT ;  /* 0x0000000502037248 */ /* 0x000fc80007fe0100 */
[----:B------:R-:W-:-:S13]  /*05c0*/  ISETP.GE.AND P0, PT, R3, R0, PT ;  /* 0x000000000300720c */ /* 0x000fda0003f06270 */
[----:B------:R-:W-:Y:S05]  /*05d0*/  @P0 EXIT ;  /* 0x000000000000094d */ /* 0x000fea0003800000 */
[----:B------:R-:W0:Y:S01]  /*05e0*/  LDC.64 R6, c[0x0][0x390] ;  /* 0x0000e400ff067b82 */ /* 0x000e220000000a00 */
[----:B------:R-:W-:-:S04]  /*05f0*/  IMAD R3, R2, R0, R5 ;  /* 0x0000000002037224 */ /* 0x000fc800078e0205 */
[----:B0-----:R-:W-:-:S05]  /*0600*/  IMAD.WIDE R2, R3, 0x4, R6 ;  /* 0x0000000403027825 */ /* 0x001fca00078e0206 */
[----:B------:R-:W-:Y:S01]  /*0610*/  STG.E desc[UR8][R2.64], R23 ;  /* 0x0000001702007986 */ /* 0x000fe2000c101908 */
[----:B------:R-:W-:Y:S05]  /*0620*/  EXIT ;  /* 0x000000000000794d */ /* 0x000fea0003800000 */
.L_x_2:
[----:B------:R-:W-:-:S00]  /*0630*/  BRA `(.L_x_2) ;  /* 0xfffffffc00fc7947 */ /* 0x000fc0000383ffff */
[----:B------:R-:W-:-:S00]  /*0640*/  NOP ;  /* 0x0000000000007918 */ /* 0x000fc00000000000 */
        /* <DEDUP_REMOVED lines=11> */
.L_x_3:


//--------------------- .nv.shared._Z20matrixMultiplySharedPfS_S_i --------------------------
	.section	.nv.shared._Z20matrixMultiplySharedPfS_S_i,"aw",@nobits
	.sectionflags	@""
	.align	4
.nv.shared._Z20matrixMultiplySharedPfS_S_i:
	.zero		3072


//--------------------- .nv.shared.reserved.0     --------------------------
	.section	.nv.shared.reserved.0,"aw",@nobits
	.weak		__nv_reservedSMEM_offset_0_alias
	.size		__nv_reservedSMEM_offset_0_alias, 0, 64
	.other		__nv_reservedSMEM_offset_0_alias,@"STO_CUDA_RESERVED_SHARED STV_DEFAULT"
__nv_reservedSMEM_offset_0_alias:
	.zero		0
	.zero		64


//--------------------- .nv.constant0._Z20matrixMultiplySharedPfS_S_i --------------------------
	.section	.nv.constant0._Z20matrixMultiplySharedPfS_S_i,"a",@progbits
	.sectionflags	@""
	.align	4
.nv.constant0._Z20matrixMultiplySharedPfS_S_i:
	.zero		924


//--------------------- SYMBOLS --------------------------

	.type		.nv.reservedSmem.offset0,@object
	.size		.nv.reservedSmem.offset0,0x4
	.type		.nv.reservedSmem.cap,@object
	.size		.nv.reservedSmem.cap,0x4
